	.headerflags	@"EF_CUDA_TEXMODE_UNIFIED EF_CUDA_64BIT_ADDRESS EF_CUDA_ACCELERATORS EF_CUDA_SM90 EF_CUDA_VIRTUAL_SM(EF_CUDA_SM90)"
	.elftype	@"ET_EXEC"


//--------------------- .nv.info                  --------------------------
	.section	.nv.info,"",@"SHT_CUDA_INFO"
	.align	4


	//----- nvinfo : EIATTR_REGCOUNT
	.align		4
        /*0000*/ 	.byte	0x04, 0x2f
        /*0002*/ 	.short	(.L_1 - .L_0)
	.align		4
.L_0:
        /*0004*/ 	.word	index@(triton_poi_fused_convolution_relu_26)
        /*0008*/ 	.word	0x0000000c


	//----- nvinfo : EIATTR_MIN_STACK_SIZE
	.align		4
.L_1:
        /*000c*/ 	.byte	0x04, 0x12
        /*000e*/ 	.short	(.L_3 - .L_2)
	.align		4
.L_2:
        /*0010*/ 	.word	index@(triton_poi_fused_convolution_relu_26)
        /*0014*/ 	.word	0x00000000


	//----- nvinfo : EIATTR_FRAME_SIZE
	.align		4
.L_3:
        /*0018*/ 	.byte	0x04, 0x11
        /*001a*/ 	.short	(.L_5 - .L_4)
	.align		4
.L_4:
        /*001c*/ 	.word	index@(triton_poi_fused_convolution_relu_26)
        /*0020*/ 	.word	0x00000000


	//----- nvinfo : EIATTR_MIN_STACK_SIZE
	.align		4
.L_5:
        /*0024*/ 	.byte	0x04, 0x12
        /*0026*/ 	.short	(.L_7 - .L_6)
	.align		4
.L_6:
        /*0028*/ 	.word	index@(triton_poi_fused_convolution_relu_26)
        /*002c*/ 	.word	0x00000000
.L_7:


//--------------------- .nv.info.triton_poi_fused_convolution_relu_26 --------------------------
	.section	.nv.info.triton_poi_fused_convolution_relu_26,"",@"SHT_CUDA_INFO"
	.sectionflags	@""
	.align	4


	//----- nvinfo : EIATTR_CUDA_API_VERSION
	.align		4
        /*0000*/ 	.byte	0x04, 0x37
        /*0002*/ 	.short	(.L_9 - .L_8)
.L_8:
        /*0004*/ 	.word	0x0000007c


	//----- nvinfo : EIATTR_KPARAM_INFO
	.align		4
.L_9:
        /*0008*/ 	.byte	0x04, 0x17
        /*000a*/ 	.short	(.L_11 - .L_10)
.L_10:
        /*000c*/ 	.word	0x00000000
        /*0010*/ 	.short	0x0002
        /*0012*/ 	.short	0x0010
        /*0014*/ 	.byte	0x00, 0xf0, 0x11, 0x00


	//----- nvinfo : EIATTR_KPARAM_INFO
	.align		4
.L_11:
        /*0018*/ 	.byte	0x04, 0x17
        /*001a*/ 	.short	(.L_13 - .L_12)
.L_12:
        /*001c*/ 	.word	0x00000000
        /*0020*/ 	.short	0x0001
        /*0022*/ 	.short	0x0008
        /*0024*/ 	.byte	0x00, 0xf4, 0x21, 0x00


	//----- nvinfo : EIATTR_KPARAM_INFO
	.align		4
.L_13:
        /*0028*/ 	.byte	0x04, 0x17
        /*002a*/ 	.short	(.L_15 - .L_14)
.L_14:
        /*002c*/ 	.word	0x00000000
        /*0030*/ 	.short	0x0000
        /*0032*/ 	.short	0x0000
        /*0034*/ 	.byte	0x00, 0xf4, 0x21, 0x00


	//----- nvinfo : EIATTR_SPARSE_MMA_MASK
	.align		4
.L_15:
        /*0038*/ 	.byte	0x03, 0x50
        /*003a*/ 	.short	0x0000


	//----- nvinfo : EIATTR_MAXREG_COUNT
	.align		4
        /*003c*/ 	.byte	0x03, 0x1b
        /*003e*/ 	.short	0x00ff


	//----- nvinfo : EIATTR_EXIT_INSTR_OFFSETS
	.align		4
        /*0040*/ 	.byte	0x04, 0x1c
        /*0042*/ 	.short	(.L_17 - .L_16)


	//   ....[0]....
.L_16:
        /*0044*/ 	.word	0x00000190


	//----- nvinfo : EIATTR_REQNTID
	.align		4
.L_17:
        /*0048*/ 	.byte	0x04, 0x10
        /*004a*/ 	.short	(.L_19 - .L_18)
.L_18:
        /*004c*/ 	.word	0x00000080
        /*0050*/ 	.word	0x00000001
        /*0054*/ 	.word	0x00000001


	//----- nvinfo : EIATTR_CBANK_PARAM_SIZE
	.align		4
.L_19:
        /*0058*/ 	.byte	0x03, 0x19
        /*005a*/ 	.short	0x0014


	//----- nvinfo : EIATTR_PARAM_CBANK
	.align		4
        /*005c*/ 	.byte	0x04, 0x0a
        /*005e*/ 	.short	(.L_21 - .L_20)
	.align		4
.L_20:
        /*0060*/ 	.word	index@(.nv.constant0.triton_poi_fused_convolution_relu_26)
        /*0064*/ 	.short	0x0210
        /*0066*/ 	.short	0x0014


	//----- nvinfo : EIATTR_SW_WAR
	.align		4
.L_21:
        /*0068*/ 	.byte	0x04, 0x36
        /*006a*/ 	.short	(.L_23 - .L_22)
.L_22:
        /*006c*/ 	.word	0x00000008
.L_23:


//--------------------- .nv.callgraph             --------------------------
	.section	.nv.callgraph,"",@"SHT_CUDA_CALLGRAPH"
	.align	4
	.sectionentsize	8
	.align		4
        /*0000*/ 	.word	0x00000000
	.align		4
        /*0004*/ 	.word	0xffffffff
	.align		4
        /*0008*/ 	.word	0x00000000
	.align		4
        /*000c*/ 	.word	0xfffffffe
	.align		4
        /*0010*/ 	.word	0x00000000
	.align		4
        /*0014*/ 	.word	0xfffffffd
	.align		4
        /*0018*/ 	.word	0x00000000
	.align		4
        /*001c*/ 	.word	0xfffffffc


//--------------------- .text.triton_poi_fused_convolution_relu_26 --------------------------
	.section	.text.triton_poi_fused_convolution_relu_26,"ax",@progbits
	.align	128
        .global         triton_poi_fused_convolution_relu_26
        .type           triton_poi_fused_convolution_relu_26,@function
        .size           triton_poi_fused_convolution_relu_26,(.L_x_1 - triton_poi_fused_convolution_relu_26)
        .other          triton_poi_fused_convolution_relu_26,@"STO_CUDA_ENTRY STV_DEFAULT"
triton_poi_fused_convolution_relu_26:
.text.triton_poi_fused_convolution_relu_26:
[----:B------:R-:W-:Y:S01]  /*0000*/  LDC R1, c[0x0][0x28] ;  /* 0x00000a00ff017b82 */ /* 0x000fe20000000800 */
[----:B------:R-:W1:Y:S07]  /*0010*/  S2R R0, SR_TID.X ;  /* 0x0000000000007919 */ /* 0x000e6e0000002100 */
[----:B------:R-:W2:Y:S01]  /*0020*/  LDC.64 R4, c[0x0][0x218] ;  /* 0x00008600ff047b82 */ /* 0x000ea20000000a00 */
[----:B------:R-:W-:Y:S01]  /*0030*/  ULDC.64 UR4, c[0x0][0x208] ;  /* 0x0000820000047ab9 */ /* 0x000fe20000000a00 */
[----:B------:R-:W3:Y:S06]  /*0040*/  S2R R7, SR_CTAID.X ;  /* 0x0000000000077919 */ /* 0x000eec0000002500 */
[----:B------:R-:W4:Y:S01]  /*0050*/  LDC.64 R2, c[0x0][0x210] ;  /* 0x00008400ff027b82 */ /* 0x000f220000000a00 */
[----:B-1----:R-:W-:Y:S01]  /*0060*/  IMAD.SHL.U32 R0, R0, 0x2, RZ ;  /* 0x0000000200007824 */ /* 0x002fe200078e00ff */
[----:B---3--:R-:W-:-:S04]  /*0070*/  SHF.R.S32.HI R6, RZ, 0x17, R7 ;  /* 0x00000017ff067819 */ /* 0x008fc80000011407 */
[----:B------:R-:W-:-:S05]  /*0080*/  LOP3.LUT R0, R0, 0xfe, RZ, 0xc0, !PT ;  /* 0x000000fe00007812 */ /* 0x000fca00078ec0ff */
[----:B------:R-:W-:Y:S01]  /*0090*/  IMAD R7, R7, 0x100, R0 ;  /* 0x0000010007077824 */ /* 0x000fe200078e0200 */
[----:B------:R-:W-:-:S03]  /*00a0*/  SGXT R0, R6, 0x1 ;  /* 0x000000010600781a */ /* 0x000fc60000000200 */
[----:B----4-:R-:W-:Y:S01]  /*00b0*/  IMAD.WIDE R2, R7, 0x4, R2 ;  /* 0x0000000407027825 */ /* 0x010fe200078e0202 */
[----:B------:R-:W-:-:S04]  /*00c0*/  LEA.HI R0, R0, R7, RZ, 0x4 ;  /* 0x0000000700007211 */ /* 0x000fc800078f20ff */
[----:B------:R-:W-:-:S05]  /*00d0*/  LOP3.LUT R0, R0, 0xfffffff0, RZ, 0xc0, !PT ;  /* 0xfffffff000007812 */ /* 0x000fca00078ec0ff */
[----:B------:R-:W-:Y:S02]  /*00e0*/  IMAD.IADD R9, R7, 0x1, -R0 ;  /* 0x0000000107097824 */ /* 0x000fe400078e0a00 */
[----:B------:R-:W3:Y:S02]  /*00f0*/  LDG.E.64 R6, desc[UR4][R2.64] ;  /* 0x0000000402067981 */ /* 0x000ee4000c1e1b00 */
[----:B--2---:R-:W-:-:S06]  /*0100*/  IMAD.WIDE R4, R9, 0x4, R4 ;  /* 0x0000000409047825 */ /* 0x004fcc00078e0204 */
[----:B------:R-:W3:Y:S02]  /*0110*/  LDG.E.EL.64 R4, desc[UR4][R4.64] ;  /* 0x0000000404047981 */ /* 0x000ee4000c2e1b00 */
[C---:B---3--:R-:W-:Y:S01]  /*0120*/  FSETP.GEU.AND P0, PT, R6.reuse, -R4, PT ;  /* 0x800000040600720b */ /* 0x048fe20003f0e000 */
[----:B------:R-:W-:Y:S01]  /*0130*/  FADD R6, R6, R4 ;  /* 0x0000000406067221 */ /* 0x000fe20000000000 */
[C---:B------:R-:W-:Y:S01]  /*0140*/  FADD R0, R7.reuse, R5 ;  /* 0x0000000507007221 */ /* 0x040fe20000000000 */
[----:B------:R-:W-:-:S03]  /*0150*/  FSETP.GEU.AND P1, PT, R7, -R5, PT ;  /* 0x800000050700720b */ /* 0x000fc60003f2e000 */
[----:B------:R-:W-:Y:S02]  /*0160*/  FSEL R6, R6, RZ, P0 ;  /* 0x000000ff06067208 */ /* 0x000fe40000000000 */
[----:B------:R-:W-:-:S05]  /*0170*/  FSEL R7, R0, RZ, P1 ;  /* 0x000000ff00077208 */ /* 0x000fca0000800000 */
[----:B------:R-:W-:Y:S01]  /*0180*/  STG.E.64 desc[UR4][R2.64], R6 ;  /* 0x0000000602007986 */ /* 0x000fe2000c101b04 */
[----:B------:R-:W-:Y:S05]  /*0190*/  EXIT ;  /* 0x000000000000794d */ /* 0x000fea0003800000 */
.L_x_0:
[----:B------:R-:W-:-:S00]  /*01a0*/  BRA `(.L_x_0) ;  /* 0xfffffffc00fc7947 */ /* 0x000fc0000383ffff */
[----:B------:R-:W-:-:S00]  /*01b0*/  NOP ;  /* 0x0000000000007918 */ /* 0x000fc00000000000 */
        /* <DEDUP_REMOVED lines=12> */
.L_x_1:


//--------------------- .nv.constant0.triton_poi_fused_convolution_relu_26 --------------------------
	.section	.nv.constant0.triton_poi_fused_convolution_relu_26,"a",@progbits
	.sectionflags	@""
	.align	4
.nv.constant0.triton_poi_fused_convolution_relu_26:
	.zero		548
